//
// Generated by NVIDIA NVVM Compiler
//
// Compiler Build ID: CL-36424714
// Cuda compilation tools, release 13.0, V13.0.88
// Based on NVVM 20.0.0
//

.version 9.0
.target sm_100
.address_size 64

	// .globl	_Z12mem_trs_testPi
.extern .func  (.param .b32 func_retval0) vprintf
(
	.param .b64 vprintf_param_0,
	.param .b64 vprintf_param_1
)
;
.global .align 1 .b8 $str[33] = {116, 105, 100, 32, 58, 32, 37, 100, 44, 32, 103, 105, 100, 32, 58, 32, 37, 100, 44, 32, 118, 97, 108, 117, 101, 32, 58, 32, 37, 100, 32, 10};

.visible .entry _Z12mem_trs_testPi(
	.param .u64 .ptr .align 1 _Z12mem_trs_testPi_param_0
)
{
	.local .align 8 .b8 	__local_depot0[16];
	.reg .b64 	%SP;
	.reg .b64 	%SPL;
	.reg .b32 	%r<8>;
	.reg .b64 	%rd<9>;

	mov.u64 	%SPL, __local_depot0;
	cvta.local.u64 	%SP, %SPL;
	ld.param.u64 	%rd1, [_Z12mem_trs_testPi_param_0];
	cvta.to.global.u64 	%rd2, %rd1;
	add.u64 	%rd3, %SP, 0;
	add.u64 	%rd4, %SPL, 0;
	mov.u32 	%r1, %ctaid.x;
	mov.u32 	%r2, %ntid.x;
	mov.u32 	%r3, %tid.x;
	mad.lo.s32 	%r4, %r1, %r2, %r3;
	mul.wide.s32 	%rd5, %r4, 4;
	add.s64 	%rd6, %rd2, %rd5;
	ld.global.u32 	%r5, [%rd6];
	st.local.v2.u32 	[%rd4], {%r3, %r4};
	st.local.u32 	[%rd4+8], %r5;
	mov.u64 	%rd7, $str;
	cvta.global.u64 	%rd8, %rd7;
	{ // callseq 0, 0
	.param .b64 param0;
	st.param.b64 	[param0], %rd8;
	.param .b64 param1;
	st.param.b64 	[param1], %rd3;
	.param .b32 retval0;
	call.uni (retval0), 
	vprintf, 
	(
	param0, 
	param1
	);
	ld.param.b32 	%r6, [retval0];
	} // callseq 0
	ret;

}
	// .globl	_Z13mem_trs_test2Pii
.visible .entry _Z13mem_trs_test2Pii(
	.param .u64 .ptr .align 1 _Z13mem_trs_test2Pii_param_0,
	.param .u32 _Z13mem_trs_test2Pii_param_1
)
{
	.local .align 8 .b8 	__local_depot1[16];
	.reg .b64 	%SP;
	.reg .b64 	%SPL;
	.reg .pred 	%p<2>;
	.reg .b32 	%r<9>;
	.reg .b64 	%rd<9>;

	mov.u64 	%SPL, __local_depot1;
	cvta.local.u64 	%SP, %SPL;
	ld.param.u64 	%rd1, [_Z13mem_trs_test2Pii_param_0];
	ld.param.u32 	%r3, [_Z13mem_trs_test2Pii_param_1];
	mov.u32 	%r4, %ctaid.x;
	mov.u32 	%r5, %ntid.x;
	mov.u32 	%r1, %tid.x;
	mad.lo.s32 	%r2, %r4, %r5, %r1;
	setp.ge.s32 	%p1, %r2, %r3;
	@%p1 bra 	$L__BB1_2;
	add.u64 	%rd2, %SP, 0;
	add.u64 	%rd3, %SPL, 0;
	cvta.to.global.u64 	%rd4, %rd1;
	mul.wide.s32 	%rd5, %r2, 4;
	add.s64 	%rd6, %rd4, %rd5;
	ld.global.u32 	%r6, [%rd6];
	st.local.v2.u32 	[%rd3], {%r1, %r2};
	st.local.u32 	[%rd3+8], %r6;
	mov.u64 	%rd7, $str;
	cvta.global.u64 	%rd8, %rd7;
	{ // callseq 1, 0
	.param .b64 param0;
	st.param.b64 	[param0], %rd8;
	.param .b64 param1;
	st.param.b64 	[param1], %rd2;
	.param .b32 retval0;
	call.uni (retval0), 
	vprintf, 
	(
	param0, 
	param1
	);
	ld.param.b32 	%r7, [retval0];
	} // callseq 1
$L__BB1_2:
	ret;

}


// ===== COMPILED SASS (sm_100) =====

	.target	sm_100

	.elftype	@"ET_EXEC"


//--------------------- .note.nv.tkinfo           --------------------------
	.section	.note.nv.tkinfo,"",@"SHT_NOTE"
	.sectionflags	@"SHF_NOTE_NV_TKINFO"
	.tkinfo
        /*0018*/ 	.word	0x00000002
        /*0030*/ 	.string	""
        /*0030*/ 	.string	"ptxas"
        /*0030*/ 	.string	"Cuda compilation tools, release 13.0, V13.0.88"
        /*0030*/ 	.string	"Build cuda_13.0.r13.0/compiler.36424714_0"
        /*0030*/ 	.string	"-arch sm_100 -m 64 "



//--------------------- .note.nv.cuinfo           --------------------------
	.section	.note.nv.cuinfo,"",@"SHT_NOTE"
	.sectionflags	@"SHF_NOTE_NV_CUINFO"
        /*0018*/ 	.short	0x0002
        /*001a*/ 	.short	0x0064
        /*001c*/ 	.short	0x0082
	.zero		2


//--------------------- .nv.info                  --------------------------
	.section	.nv.info,"",@"SHT_CUDA_INFO"
	.align	4


	//----- nvinfo : EIATTR_REGCOUNT
	.align		4
        /*0000*/ 	.byte	0x04, 0x2f
        /*0002*/ 	.short	(.L_2 - .L_1)
	.align		4
.L_1:
        /*0004*/ 	.word	index@(_Z12mem_trs_testPi)
        /*0008*/ 	.word	0x00000018


	//----- nvinfo : EIATTR_FRAME_SIZE
	.align		4
.L_2:
        /*000c*/ 	.byte	0x04, 0x11
        /*000e*/ 	.short	(.L_4 - .L_3)
	.align		4
.L_3:
        /*0010*/ 	.word	index@(_Z12mem_trs_testPi)
        /*0014*/ 	.word	0x00000010


	//----- nvinfo : EIATTR_REGCOUNT
	.align		4
.L_4:
        /*0018*/ 	.byte	0x04, 0x2f
        /*001a*/ 	.short	(.L_6 - .L_5)
	.align		4
.L_5:
        /*001c*/ 	.word	index@(_Z13mem_trs_test2Pii)
        /*0020*/ 	.word	0x00000018


	//----- nvinfo : EIATTR_FRAME_SIZE
	.align		4
.L_6:
        /*0024*/ 	.byte	0x04, 0x11
        /*0026*/ 	.short	(.L_8 - .L_7)
	.align		4
.L_7:
        /*0028*/ 	.word	index@(_Z13mem_trs_test2Pii)
        /*002c*/ 	.word	0x00000010


	//----- nvinfo : EIATTR_MIN_STACK_SIZE
	.align		4
.L_8:
        /*0030*/ 	.byte	0x04, 0x12
        /*0032*/ 	.short	(.L_10 - .L_9)
	.align		4
.L_9:
        /*0034*/ 	.word	index@(_Z13mem_trs_test2Pii)
        /*0038*/ 	.word	0x00000010


	//----- nvinfo : EIATTR_MIN_STACK_SIZE
	.align		4
.L_10:
        /*003c*/ 	.byte	0x04, 0x12
        /*003e*/ 	.short	(.L_12 - .L_11)
	.align		4
.L_11:
        /*0040*/ 	.word	index@(_Z12mem_trs_testPi)
        /*0044*/ 	.word	0x00000010
.L_12:


//--------------------- .nv.compat                --------------------------
	.section	.nv.compat,"",@"SHT_CUDA_COMPAT_INFO"
	.align	4
        /*0000*/ 	.byte	0x02, 0x09, 0x00, 0x00, 0x02, 0x02, 0x01, 0x00, 0x02, 0x05, 0x05, 0x00, 0x03, 0x07, 0x01, 0x01
        /*0010*/ 	.byte	0x02, 0x03, 0x00, 0x00, 0x02, 0x06, 0x01, 0x00, 0x04, 0x0b, 0x08, 0x00, 0x09, 0x00, 0x00, 0x00
        /*0020*/ 	.byte	0x00, 0x00, 0x00, 0x00


//--------------------- .nv.info._Z13mem_trs_test2Pii --------------------------
	.section	.nv.info._Z13mem_trs_test2Pii,"",@"SHT_CUDA_INFO"
	.sectionflags	@""
	.align	4


	//----- nvinfo : EIATTR_CUDA_API_VERSION
	.align		4
        /*0000*/ 	.byte	0x04, 0x37
        /*0002*/ 	.short	(.L_14 - .L_13)
.L_13:
        /*0004*/ 	.word	0x00000082


	//----- nvinfo : EIATTR_KPARAM_INFO
	.align		4
.L_14:
        /*0008*/ 	.byte	0x04, 0x17
        /*000a*/ 	.short	(.L_16 - .L_15)
.L_15:
        /*000c*/ 	.word	0x00000000
        /*0010*/ 	.short	0x0001
        /*0012*/ 	.short	0x0008
        /*0014*/ 	.byte	0x00, 0xf0, 0x11, 0x00


	//----- nvinfo : EIATTR_KPARAM_INFO
	.align		4
.L_16:
        /*0018*/ 	.byte	0x04, 0x17
        /*001a*/ 	.short	(.L_18 - .L_17)
.L_17:
        /*001c*/ 	.word	0x00000000
        /*0020*/ 	.short	0x0000
        /*0022*/ 	.short	0x0000
        /*0024*/ 	.byte	0x00, 0xf5, 0x21, 0x00


	//----- nvinfo : EIATTR_SPARSE_MMA_MASK
	.align		4
.L_18:
        /*0028*/ 	.byte	0x03, 0x50
        /*002a*/ 	.short	0x0000


	//----- nvinfo : EIATTR_MAXREG_COUNT
	.align		4
        /*002c*/ 	.byte	0x03, 0x1b
        /*002e*/ 	.short	0x00ff


	//----- nvinfo : EIATTR_EXTERNS
	.align		4
        /*0030*/ 	.byte	0x04, 0x0f
        /*0032*/ 	.short	(.L_20 - .L_19)


	//   ....[0]....
	.align		4
.L_19:
        /*0034*/ 	.word	index@(vprintf)


	//----- nvinfo : EIATTR_MERCURY_ISA_VERSION
	.align		4
.L_20:
        /*0038*/ 	.byte	0x03, 0x5f
        /*003a*/ 	.short	0x0101


	//----- nvinfo : EIATTR_VRC_CTA_INIT_COUNT
	.align		4
        /*003c*/ 	.byte	0x02, 0x4a
	.zero		1
	.zero		1


	//----- nvinfo : EIATTR_SYSCALL_OFFSETS
	.align		4
        /*0040*/ 	.byte	0x04, 0x46
        /*0042*/ 	.short	(.L_22 - .L_21)


	//   ....[0]....
.L_21:
        /*0044*/ 	.word	0x00000190


	//----- nvinfo : EIATTR_EXIT_INSTR_OFFSETS
	.align		4
.L_22:
        /*0048*/ 	.byte	0x04, 0x1c
        /*004a*/ 	.short	(.L_24 - .L_23)


	//   ....[0]....
.L_23:
        /*004c*/ 	.word	0x000000c0


	//   ....[1]....
        /*0050*/ 	.word	0x000001a0


	//----- nvinfo : EIATTR_CRS_STACK_SIZE
	.align		4
.L_24:
        /*0054*/ 	.byte	0x04, 0x1e
        /*0056*/ 	.short	(.L_26 - .L_25)
.L_25:
        /*0058*/ 	.word	0x00000000


	//----- nvinfo : EIATTR_CBANK_PARAM_SIZE
	.align		4
.L_26:
        /*005c*/ 	.byte	0x03, 0x19
        /*005e*/ 	.short	0x000c


	//----- nvinfo : EIATTR_PARAM_CBANK
	.align		4
        /*0060*/ 	.byte	0x04, 0x0a
        /*0062*/ 	.short	(.L_28 - .L_27)
	.align		4
.L_27:
        /*0064*/ 	.word	index@(.nv.constant0._Z13mem_trs_test2Pii)
        /*0068*/ 	.short	0x0380
        /*006a*/ 	.short	0x000c


	//----- nvinfo : EIATTR_SW_WAR
	.align		4
.L_28:
        /*006c*/ 	.byte	0x04, 0x36
        /*006e*/ 	.short	(.L_30 - .L_29)
.L_29:
        /*0070*/ 	.word	0x00000008
.L_30:


//--------------------- .nv.info._Z12mem_trs_testPi --------------------------
	.section	.nv.info._Z12mem_trs_testPi,"",@"SHT_CUDA_INFO"
	.sectionflags	@""
	.align	4


	//----- nvinfo : EIATTR_CUDA_API_VERSION
	.align		4
        /*0000*/ 	.byte	0x04, 0x37
        /*0002*/ 	.short	(.L_32 - .L_31)
.L_31:
        /*0004*/ 	.word	0x00000082


	//----- nvinfo : EIATTR_KPARAM_INFO
	.align		4
.L_32:
        /*0008*/ 	.byte	0x04, 0x17
        /*000a*/ 	.short	(.L_34 - .L_33)
.L_33:
        /*000c*/ 	.word	0x00000000
        /*0010*/ 	.short	0x0000
        /*0012*/ 	.short	0x0000
        /*0014*/ 	.byte	0x00, 0xf5, 0x21, 0x00


	//----- nvinfo : EIATTR_SPARSE_MMA_MASK
	.align		4
.L_34:
        /*0018*/ 	.byte	0x03, 0x50
        /*001a*/ 	.short	0x0000


	//----- nvinfo : EIATTR_MAXREG_COUNT
	.align		4
        /*001c*/ 	.byte	0x03, 0x1b
        /*001e*/ 	.short	0x00ff


	//----- nvinfo : EIATTR_EXTERNS
	.align		4
        /*0020*/ 	.byte	0x04, 0x0f
        /*0022*/ 	.short	(.L_36 - .L_35)


	//   ....[0]....
	.align		4
.L_35:
        /*0024*/ 	.word	index@(vprintf)


	//----- nvinfo : EIATTR_MERCURY_ISA_VERSION
	.align		4
.L_36:
        /*0028*/ 	.byte	0x03, 0x5f
        /*002a*/ 	.short	0x0101


	//----- nvinfo : EIATTR_VRC_CTA_INIT_COUNT
	.align		4
        /*002c*/ 	.byte	0x02, 0x4a
	.zero		1
	.zero		1


	//----- nvinfo : EIATTR_SYSCALL_OFFSETS
	.align		4
        /*0030*/ 	.byte	0x04, 0x46
        /*0032*/ 	.short	(.L_38 - .L_37)


	//   ....[0]....
.L_37:
        /*0034*/ 	.word	0x00000160


	//----- nvinfo : EIATTR_EXIT_INSTR_OFFSETS
	.align		4
.L_38:
        /*0038*/ 	.byte	0x04, 0x1c
        /*003a*/ 	.short	(.L_40 - .L_39)


	//   ....[0]....
.L_39:
        /*003c*/ 	.word	0x00000170


	//----- nvinfo : EIATTR_CBANK_PARAM_SIZE
	.align		4
.L_40:
        /*0040*/ 	.byte	0x03, 0x19
        /*0042*/ 	.short	0x0008


	//----- nvinfo : EIATTR_PARAM_CBANK
	.align		4
        /*0044*/ 	.byte	0x04, 0x0a
        /*0046*/ 	.short	(.L_42 - .L_41)
	.align		4
.L_41:
        /*0048*/ 	.word	index@(.nv.constant0._Z12mem_trs_testPi)
        /*004c*/ 	.short	0x0380
        /*004e*/ 	.short	0x0008


	//----- nvinfo : EIATTR_SW_WAR
	.align		4
.L_42:
        /*0050*/ 	.byte	0x04, 0x36
        /*0052*/ 	.short	(.L_44 - .L_43)
.L_43:
        /*0054*/ 	.word	0x00000008
.L_44:


//--------------------- .nv.callgraph             --------------------------
	.section	.nv.callgraph,"",@"SHT_CUDA_CALLGRAPH"
	.align	4
	.sectionentsize	8
	.align		4
        /*0000*/ 	.word	0x00000000
	.align		4
        /*0004*/ 	.word	0xffffffff
	.align		4
        /*0008*/ 	.word	index@(_Z13mem_trs_test2Pii)
	.align		4
        /*000c*/ 	.word	index@(vprintf)
	.align		4
        /*0010*/ 	.word	index@(_Z12mem_trs_testPi)
	.align		4
        /*0014*/ 	.word	index@(vprintf)
	.align		4
        /*0018*/ 	.word	0x00000000
	.align		4
        /*001c*/ 	.word	0xfffffffe
	.align		4
        /*0020*/ 	.word	0x00000000
	.align		4
        /*0024*/ 	.word	0xfffffffd
	.align		4
        /*0028*/ 	.word	0x00000000
	.align		4
        /*002c*/ 	.word	0xfffffffc


//--------------------- .nv.constant4             --------------------------
	.section	.nv.constant4,"a",@progbits
	.align	8
	.align		8
.nv.constant4:
        /*0000*/ 	.dword	vprintf
	.align		8
        /*0008*/ 	.dword	$str


//--------------------- .text._Z13mem_trs_test2Pii --------------------------
	.section	.text._Z13mem_trs_test2Pii,"ax",@progbits
	.align	128
        .global         _Z13mem_trs_test2Pii
        .type           _Z13mem_trs_test2Pii,@function
        .size           _Z13mem_trs_test2Pii,(.L_x_4 - _Z13mem_trs_test2Pii)
        .other          _Z13mem_trs_test2Pii,@"STO_CUDA_ENTRY STV_DEFAULT"
_Z13mem_trs_test2Pii:
.text._Z13mem_trs_test2Pii:
[----:B------:R-:W0:Y:S01]  /*0000*/  LDC R1, c[0x0][0x37c] ;  /* 0x0000df00ff017b82 */ /* 0x000e220000000800 */
[----:B------:R-:W1:Y:S01]  /*0010*/  S2R R10, SR_TID.X ;  /* 0x00000000000a7919 */ /* 0x000e620000002100 */
[----:B------:R-:W2:Y:S06]  /*0020*/  LDCU UR5, c[0x0][0x2fc] ;  /* 0x00005f80ff0577ac */ /* 0x000eac0008000800 */
[----:B------:R-:W1:Y:S01]  /*0030*/  S2UR UR6, SR_CTAID.X ;  /* 0x00000000000679c3 */ /* 0x000e620000002500 */
[----:B0-----:R-:W-:Y:S01]  /*0040*/  VIADD R1, R1, 0xfffffff0 ;  /* 0xfffffff001017836 */ /* 0x001fe20000000000 */
[----:B------:R-:W0:Y:S01]  /*0050*/  LDCU UR7, c[0x0][0x388] ;  /* 0x00007100ff0777ac */ /* 0x000e220008000800 */
[----:B------:R-:W3:Y:S05]  /*0060*/  LDCU UR4, c[0x0][0x2f8] ;  /* 0x00005f00ff0477ac */ /* 0x000eea0008000800 */
[----:B------:R-:W1:Y:S01]  /*0070*/  LDC R11, c[0x0][0x360] ;  /* 0x0000d800ff0b7b82 */ /* 0x000e620000000800 */
[----:B---3--:R-:W-:-:S05]  /*0080*/  IADD3 R6, P1, PT, R1, UR4, RZ ;  /* 0x0000000401067c10 */ /* 0x008fca000ff3e0ff */
[----:B--2---:R-:W-:Y:S02]  /*0090*/  IMAD.X R7, RZ, RZ, UR5, P1 ;  /* 0x00000005ff077e24 */ /* 0x004fe400088e06ff */
[----:B-1----:R-:W-:-:S05]  /*00a0*/  IMAD R11, R11, UR6, R10 ;  /* 0x000000060b0b7c24 */ /* 0x002fca000f8e020a */
[----:B0-----:R-:W-:-:S13]  /*00b0*/  ISETP.GE.AND P0, PT, R11, UR7, PT ;  /* 0x000000070b007c0c */ /* 0x001fda000bf06270 */
[----:B------:R-:W-:Y:S05]  /*00c0*/  @P0 EXIT ;  /* 0x000000000000094d */ /* 0x000fea0003800000 */
[----:B------:R-:W0:Y:S01]  /*00d0*/  LDC.64 R2, c[0x0][0x380] ;  /* 0x0000e000ff027b82 */ /* 0x000e220000000a00 */
[----:B------:R-:W1:Y:S01]  /*00e0*/  LDCU.64 UR4, c[0x0][0x358] ;  /* 0x00006b00ff0477ac */ /* 0x000e620008000a00 */
[----:B0-----:R-:W-:-:S06]  /*00f0*/  IMAD.WIDE R2, R11, 0x4, R2 ;  /* 0x000000040b027825 */ /* 0x001fcc00078e0202 */
[----:B-1----:R-:W2:Y:S01]  /*0100*/  LDG.E R2, desc[UR4][R2.64] ;  /* 0x0000000402027981 */ /* 0x002ea2000c1e1900 */
[----:B------:R-:W-:Y:S01]  /*0110*/  MOV R0, 0x0 ;  /* 0x0000000000007802 */ /* 0x000fe20000000f00 */
[----:B------:R-:W0:Y:S02]  /*0120*/  LDCU.64 UR4, c[0x4][0x8] ;  /* 0x01000100ff0477ac */ /* 0x000e240008000a00 */
[----:B------:R1:W-:Y:S01]  /*0130*/  STL.64 [R1], R10 ;  /* 0x0000000a01007387 */ /* 0x0003e20000100a00 */
[----:B------:R1:W3:Y:S01]  /*0140*/  LDC.64 R8, c[0x4][R0] ;  /* 0x0100000000087b82 */ /* 0x0002e20000000a00 */
[----:B0-----:R-:W-:Y:S01]  /*0150*/  MOV R4, UR4 ;  /* 0x0000000400047c02 */ /* 0x001fe20008000f00 */
[----:B------:R-:W-:Y:S01]  /*0160*/  IMAD.U32 R5, RZ, RZ, UR5 ;  /* 0x00000005ff057e24 */ /* 0x000fe2000f8e00ff */
[----:B--23--:R1:W-:Y:S06]  /*0170*/  STL [R1+0x8], R2 ;  /* 0x0000080201007387 */ /* 0x00c3ec0000100800 */
[----:B------:R-:W-:-:S07]  /*0180*/  LEPC R20, `(.L_x_0) ;  /* 0x000000001014794e */ /* 0x000fce0000000000 */
[----:B-1----:R-:W-:Y:S05]  /*0190*/  CALL.ABS.NOINC R8 ;  /* 0x0000000008007343 */ /* 0x002fea0003c00000 */
.L_x_0:
[----:B------:R-:W-:Y:S05]  /*01a0*/  EXIT ;  /* 0x000000000000794d */ /* 0x000fea0003800000 */
.L_x_1:
[----:B------:R-:W-:-:S00]  /*01b0*/  BRA `(.L_x_1) ;  /* 0xfffffffc00fc7947 */ /* 0x000fc0000383ffff */
[----:B------:R-:W-:-:S00]  /*01c0*/  NOP ;  /* 0x0000000000007918 */ /* 0x000fc00000000000 */
        /* <DEDUP_REMOVED lines=11> */
.L_x_4:


//--------------------- .text._Z12mem_trs_testPi  --------------------------
	.section	.text._Z12mem_trs_testPi,"ax",@progbits
	.align	128
        .global         _Z12mem_trs_testPi
        .type           _Z12mem_trs_testPi,@function
        .size           _Z12mem_trs_testPi,(.L_x_5 - _Z12mem_trs_testPi)
        .other          _Z12mem_trs_testPi,@"STO_CUDA_ENTRY STV_DEFAULT"
_Z12mem_trs_testPi:
.text._Z12mem_trs_testPi:
[----:B------:R-:W0:Y:S01]  /*0000*/  LDC R1, c[0x0][0x37c] ;  /* 0x0000df00ff017b82 */ /* 0x000e220000000800 */
[----:B------:R-:W1:Y:S01]  /*0010*/  S2R R10, SR_TID.X ;  /* 0x00000000000a7919 */ /* 0x000e620000002100 */
[----:B------:R-:W2:Y:S06]  /*0020*/  LDCU UR6, c[0x0][0x2fc] ;  /* 0x00005f80ff0677ac */ /* 0x000eac0008000800 */
[----:B------:R-:W1:Y:S01]  /*0030*/  S2UR UR7, SR_CTAID.X ;  /* 0x00000000000779c3 */ /* 0x000e620000002500 */
[----:B0-----:R-:W-:Y:S01]  /*0040*/  VIADD R1, R1, 0xfffffff0 ;  /* 0xfffffff001017836 */ /* 0x001fe20000000000 */
[----:B------:R-:W0:Y:S06]  /*0050*/  LDCU.64 UR4, c[0x0][0x358] ;  /* 0x00006b00ff0477ac */ /* 0x000e2c0008000a00 */
[----:B------:R-:W3:Y:S01]  /*0060*/  LDC.64 R2, c[0x0][0x380] ;  /* 0x0000e000ff027b82 */ /* 0x000ee20000000a00 */
[----:B------:R-:W-:Y:S01]  /*0070*/  MOV R0, 0x0 ;  /* 0x0000000000007802 */ /* 0x000fe20000000f00 */
[----:B------:R-:W4:Y:S06]  /*0080*/  LDCU.64 UR8, c[0x4][0x8] ;  /* 0x01000100ff0877ac */ /* 0x000f2c0008000a00 */
[----:B------:R-:W1:Y:S02]  /*0090*/  LDC R11, c[0x0][0x360] ;  /* 0x0000d800ff0b7b82 */ /* 0x000e640000000800 */
[----:B-1----:R-:W-:-:S04]  /*00a0*/  IMAD R11, R11, UR7, R10 ;  /* 0x000000070b0b7c24 */ /* 0x002fc8000f8e020a */
[----:B---3--:R-:W-:-:S06]  /*00b0*/  IMAD.WIDE R2, R11, 0x4, R2 ;  /* 0x000000040b027825 */ /* 0x008fcc00078e0202 */
[----:B0-----:R-:W3:Y:S01]  /*00c0*/  LDG.E R2, desc[UR4][R2.64] ;  /* 0x0000000402027981 */ /* 0x001ee2000c1e1900 */
[----:B------:R-:W0:Y:S01]  /*00d0*/  LDCU UR4, c[0x0][0x2f8] ;  /* 0x00005f00ff0477ac */ /* 0x000e220008000800 */
[----:B------:R1:W1:Y:S01]  /*00e0*/  LDC.64 R8, c[0x4][R0] ;  /* 0x0100000000087b82 */ /* 0x0002620000000a00 */
[----:B----4-:R-:W-:Y:S01]  /*00f0*/  IMAD.U32 R4, RZ, RZ, UR8 ;  /* 0x00000008ff047e24 */ /* 0x010fe2000f8e00ff */
[----:B------:R4:W-:Y:S01]  /*0100*/  STL.64 [R1], R10 ;  /* 0x0000000a01007387 */ /* 0x0009e20000100a00 */
[----:B------:R-:W-:Y:S02]  /*0110*/  MOV R5, UR9 ;  /* 0x0000000900057c02 */ /* 0x000fe40008000f00 */
[----:B0-----:R-:W-:-:S04]  /*0120*/  IADD3 R6, P0, PT, R1, UR4, RZ ;  /* 0x0000000401067c10 */ /* 0x001fc8000ff1e0ff */
[----:B--2---:R-:W-:Y:S01]  /*0130*/  IADD3.X R7, PT, PT, RZ, UR6, RZ, P0, !PT ;  /* 0x00000006ff077c10 */ /* 0x004fe200087fe4ff */
[----:B-1-3--:R4:W-:Y:S08]  /*0140*/  STL [R1+0x8], R2 ;  /* 0x0000080201007387 */ /* 0x00a9f00000100800 */
[----:B------:R-:W-:-:S07]  /*0150*/  LEPC R20, `(.L_x_2) ;  /* 0x000000001014794e */ /* 0x000fce0000000000 */
[----:B----4-:R-:W-:Y:S05]  /*0160*/  CALL.ABS.NOINC R8 ;  /* 0x0000000008007343 */ /* 0x010fea0003c00000 */
.L_x_2:
[----:B------:R-:W-:Y:S05]  /*0170*/  EXIT ;  /* 0x000000000000794d */ /* 0x000fea0003800000 */
.L_x_3:
        /* <DEDUP_REMOVED lines=16> */
.L_x_5:


//--------------------- .nv.global.init           --------------------------
	.section	.nv.global.init,"aw",@progbits
.nv.global.init:
	.type		$str,@object
	.size		$str,(.L_0 - $str)
$str:
        /*0000*/ 	.byte	0x74, 0x69, 0x64, 0x20, 0x3a, 0x20, 0x25, 0x64, 0x2c, 0x20, 0x67, 0x69, 0x64, 0x20, 0x3a, 0x20
        /*0010*/ 	.byte	0x25, 0x64, 0x2c, 0x20, 0x76, 0x61, 0x6c, 0x75, 0x65, 0x20, 0x3a, 0x20, 0x25, 0x64, 0x20, 0x0a
        /*0020*/ 	.byte	0x00
.L_0:


//--------------------- .nv.shared.reserved.0     --------------------------
	.section	.nv.shared.reserved.0,"aw",@nobits
	.weak		__nv_reservedSMEM_offset_0_alias
	.size		__nv_reservedSMEM_offset_0_alias, 0, 64
	.other		__nv_reservedSMEM_offset_0_alias,@"STO_CUDA_RESERVED_SHARED STV_DEFAULT"
__nv_reservedSMEM_offset_0_alias:
	.zero		0
	.zero		64


//--------------------- .nv.constant0._Z13mem_trs_test2Pii --------------------------
	.section	.nv.constant0._Z13mem_trs_test2Pii,"a",@progbits
	.sectionflags	@""
	.align	4
.nv.constant0._Z13mem_trs_test2Pii:
	.zero		908


//--------------------- .nv.constant0._Z12mem_trs_testPi --------------------------
	.section	.nv.constant0._Z12mem_trs_testPi,"a",@progbits
	.sectionflags	@""
	.align	4
.nv.constant0._Z12mem_trs_testPi:
	.zero		904


//--------------------- SYMBOLS --------------------------

	.type		.nv.reservedSmem.offset0,@object
	.size		.nv.reservedSmem.offset0,0x4
	.type		vprintf,@function
